//
// Generated by NVIDIA NVVM Compiler
//
// Compiler Build ID: CL-36424714
// Cuda compilation tools, release 13.0, V13.0.88
// Based on NVVM 20.0.0
//

.version 9.0
.target sm_100
.address_size 64

	// .globl	_Z7add_allPjiS_
// _ZZ11scan_kernelPjS_iS_E10scan_array has been demoted

.visible .entry _Z7add_allPjiS_(
	.param .u64 .ptr .align 1 _Z7add_allPjiS__param_0,
	.param .u32 _Z7add_allPjiS__param_1,
	.param .u64 .ptr .align 1 _Z7add_allPjiS__param_2
)
{
	.reg .b32 	%r<12>;
	.reg .b64 	%rd<11>;

	ld.param.u64 	%rd1, [_Z7add_allPjiS__param_0];
	ld.param.u64 	%rd2, [_Z7add_allPjiS__param_2];
	cvta.to.global.u64 	%rd3, %rd1;
	cvta.to.global.u64 	%rd4, %rd2;
	mov.u32 	%r1, %tid.x;
	mov.u32 	%r2, %ctaid.x;
	shl.b32 	%r3, %r2, 10;
	or.b32  	%r4, %r3, %r1;
	mul.wide.u32 	%rd5, %r2, 4;
	add.s64 	%rd6, %rd4, %rd5;
	ld.global.u32 	%r5, [%rd6];
	mul.wide.u32 	%rd7, %r4, 4;
	add.s64 	%rd8, %rd3, %rd7;
	ld.global.u32 	%r6, [%rd8];
	mov.u32 	%r7, %ntid.x;
	add.s32 	%r8, %r4, %r7;
	mul.wide.u32 	%rd9, %r8, 4;
	add.s64 	%rd10, %rd3, %rd9;
	ld.global.u32 	%r9, [%rd10];
	add.s32 	%r10, %r6, %r5;
	add.s32 	%r11, %r9, %r5;
	st.global.u32 	[%rd8], %r10;
	st.global.u32 	[%rd10], %r11;
	ret;

}
	// .globl	_Z11scan_kernelPjS_iS_
.visible .entry _Z11scan_kernelPjS_iS_(
	.param .u64 .ptr .align 1 _Z11scan_kernelPjS_iS__param_0,
	.param .u64 .ptr .align 1 _Z11scan_kernelPjS_iS__param_1,
	.param .u32 _Z11scan_kernelPjS_iS__param_2,
	.param .u64 .ptr .align 1 _Z11scan_kernelPjS_iS__param_3
)
{
	.reg .pred 	%p<25>;
	.reg .b32 	%r<134>;
	.reg .b64 	%rd<17>;
	// demoted variable
	.shared .align 4 .b8 _ZZ11scan_kernelPjS_iS_E10scan_array[4096];
	ld.param.u64 	%rd4, [_Z11scan_kernelPjS_iS__param_0];
	ld.param.u64 	%rd5, [_Z11scan_kernelPjS_iS__param_1];
	ld.param.u32 	%r15, [_Z11scan_kernelPjS_iS__param_2];
	ld.param.u64 	%rd3, [_Z11scan_kernelPjS_iS__param_3];
	cvta.to.global.u64 	%rd1, %rd5;
	cvta.to.global.u64 	%rd2, %rd4;
	mov.u32 	%r1, %tid.x;
	mov.u32 	%r2, %ntid.x;
	mov.u32 	%r3, %ctaid.x;
	mul.lo.s32 	%r17, %r2, %r3;
	shl.b32 	%r4, %r17, 1;
	add.s32 	%r18, %r4, 2;
	setp.ge.u32 	%p1, %r18, %r15;
	mov.b32 	%r132, 0;
	@%p1 bra 	$L__BB1_2;
	add.s32 	%r19, %r4, %r1;
	mul.wide.u32 	%rd6, %r19, 4;
	add.s64 	%rd7, %rd2, %rd6;
	ld.global.u32 	%r132, [%rd7];
$L__BB1_2:
	shl.b32 	%r21, %r1, 2;
	mov.u32 	%r22, _ZZ11scan_kernelPjS_iS_E10scan_array;
	add.s32 	%r7, %r22, %r21;
	st.shared.u32 	[%r7], %r132;
	add.s32 	%r23, %r1, %r2;
	add.s32 	%r8, %r23, %r4;
	setp.ge.u32 	%p2, %r8, %r15;
	mov.b32 	%r133, 0;
	@%p2 bra 	$L__BB1_4;
	mul.wide.u32 	%rd8, %r8, 4;
	add.s64 	%rd9, %rd2, %rd8;
	ld.global.u32 	%r133, [%rd9];
$L__BB1_4:
	shl.b32 	%r24, %r2, 2;
	add.s32 	%r11, %r7, %r24;
	st.shared.u32 	[%r11], %r133;
	bar.sync 	0;
	shl.b32 	%r25, %r1, 1;
	add.s32 	%r12, %r25, 2;
	setp.gt.u32 	%p3, %r1, 511;
	add.s32 	%r13, %r7, %r21;
	@%p3 bra 	$L__BB1_6;
	ld.shared.u32 	%r27, [%r13];
	ld.shared.u32 	%r28, [%r13+4];
	add.s32 	%r29, %r28, %r27;
	st.shared.u32 	[%r13+4], %r29;
$L__BB1_6:
	bar.sync 	0;
	setp.gt.u32 	%p4, %r1, 255;
	@%p4 bra 	$L__BB1_8;
	shl.b32 	%r30, %r12, 3;
	add.s32 	%r32, %r22, %r30;
	ld.shared.u32 	%r33, [%r32+-12];
	ld.shared.u32 	%r34, [%r32+-4];
	add.s32 	%r35, %r34, %r33;
	st.shared.u32 	[%r32+-4], %r35;
$L__BB1_8:
	bar.sync 	0;
	setp.gt.u32 	%p5, %r1, 127;
	@%p5 bra 	$L__BB1_10;
	shl.b32 	%r36, %r12, 4;
	add.s32 	%r38, %r22, %r36;
	ld.shared.u32 	%r39, [%r38+-20];
	ld.shared.u32 	%r40, [%r38+-4];
	add.s32 	%r41, %r40, %r39;
	st.shared.u32 	[%r38+-4], %r41;
$L__BB1_10:
	bar.sync 	0;
	setp.gt.u32 	%p6, %r1, 63;
	@%p6 bra 	$L__BB1_12;
	shl.b32 	%r42, %r12, 5;
	add.s32 	%r44, %r22, %r42;
	ld.shared.u32 	%r45, [%r44+-36];
	ld.shared.u32 	%r46, [%r44+-4];
	add.s32 	%r47, %r46, %r45;
	st.shared.u32 	[%r44+-4], %r47;
$L__BB1_12:
	bar.sync 	0;
	setp.gt.u32 	%p7, %r1, 31;
	@%p7 bra 	$L__BB1_14;
	shl.b32 	%r48, %r12, 6;
	add.s32 	%r50, %r22, %r48;
	ld.shared.u32 	%r51, [%r50+-68];
	ld.shared.u32 	%r52, [%r50+-4];
	add.s32 	%r53, %r52, %r51;
	st.shared.u32 	[%r50+-4], %r53;
$L__BB1_14:
	bar.sync 	0;
	setp.gt.u32 	%p8, %r1, 15;
	@%p8 bra 	$L__BB1_16;
	shl.b32 	%r54, %r12, 7;
	add.s32 	%r56, %r22, %r54;
	ld.shared.u32 	%r57, [%r56+-132];
	ld.shared.u32 	%r58, [%r56+-4];
	add.s32 	%r59, %r58, %r57;
	st.shared.u32 	[%r56+-4], %r59;
$L__BB1_16:
	bar.sync 	0;
	setp.gt.u32 	%p9, %r1, 7;
	@%p9 bra 	$L__BB1_18;
	shl.b32 	%r60, %r12, 8;
	add.s32 	%r62, %r22, %r60;
	ld.shared.u32 	%r63, [%r62+-260];
	ld.shared.u32 	%r64, [%r62+-4];
	add.s32 	%r65, %r64, %r63;
	st.shared.u32 	[%r62+-4], %r65;
$L__BB1_18:
	bar.sync 	0;
	setp.gt.u32 	%p10, %r1, 3;
	@%p10 bra 	$L__BB1_20;
	shl.b32 	%r66, %r12, 9;
	add.s32 	%r68, %r22, %r66;
	ld.shared.u32 	%r69, [%r68+-516];
	ld.shared.u32 	%r70, [%r68+-4];
	add.s32 	%r71, %r70, %r69;
	st.shared.u32 	[%r68+-4], %r71;
$L__BB1_20:
	bar.sync 	0;
	setp.gt.u32 	%p11, %r1, 1;
	@%p11 bra 	$L__BB1_22;
	shl.b32 	%r72, %r12, 10;
	add.s32 	%r74, %r22, %r72;
	ld.shared.u32 	%r75, [%r74+-1028];
	ld.shared.u32 	%r76, [%r74+-4];
	add.s32 	%r77, %r76, %r75;
	st.shared.u32 	[%r74+-4], %r77;
$L__BB1_22:
	bar.sync 	0;
	setp.ne.s32 	%p12, %r1, 0;
	@%p12 bra 	$L__BB1_24;
	ld.shared.u32 	%r78, [_ZZ11scan_kernelPjS_iS_E10scan_array+2044];
	ld.shared.u32 	%r79, [_ZZ11scan_kernelPjS_iS_E10scan_array+4092];
	add.s32 	%r80, %r79, %r78;
	st.shared.u32 	[_ZZ11scan_kernelPjS_iS_E10scan_array+4092], %r80;
$L__BB1_24:
	setp.ne.s32 	%p13, %r1, 0;
	bar.sync 	0;
	@%p13 bra 	$L__BB1_26;
	ld.shared.u32 	%r81, [_ZZ11scan_kernelPjS_iS_E10scan_array+2044];
	ld.shared.u32 	%r82, [_ZZ11scan_kernelPjS_iS_E10scan_array+3068];
	add.s32 	%r83, %r82, %r81;
	st.shared.u32 	[_ZZ11scan_kernelPjS_iS_E10scan_array+3068], %r83;
$L__BB1_26:
	bar.sync 	0;
	setp.gt.u32 	%p14, %r1, 2;
	@%p14 bra 	$L__BB1_28;
	shl.b32 	%r84, %r12, 9;
	add.s32 	%r86, %r22, %r84;
	ld.shared.u32 	%r87, [%r86+-4];
	ld.shared.u32 	%r88, [%r86+508];
	add.s32 	%r89, %r88, %r87;
	st.shared.u32 	[%r86+508], %r89;
$L__BB1_28:
	bar.sync 	0;
	setp.gt.u32 	%p15, %r1, 6;
	@%p15 bra 	$L__BB1_30;
	shl.b32 	%r90, %r12, 8;
	add.s32 	%r92, %r22, %r90;
	ld.shared.u32 	%r93, [%r92+-4];
	ld.shared.u32 	%r94, [%r92+252];
	add.s32 	%r95, %r94, %r93;
	st.shared.u32 	[%r92+252], %r95;
$L__BB1_30:
	bar.sync 	0;
	setp.gt.u32 	%p16, %r1, 14;
	@%p16 bra 	$L__BB1_32;
	shl.b32 	%r96, %r12, 7;
	add.s32 	%r98, %r22, %r96;
	ld.shared.u32 	%r99, [%r98+-4];
	ld.shared.u32 	%r100, [%r98+124];
	add.s32 	%r101, %r100, %r99;
	st.shared.u32 	[%r98+124], %r101;
$L__BB1_32:
	bar.sync 	0;
	setp.gt.u32 	%p17, %r1, 30;
	@%p17 bra 	$L__BB1_34;
	shl.b32 	%r102, %r12, 6;
	add.s32 	%r104, %r22, %r102;
	ld.shared.u32 	%r105, [%r104+-4];
	ld.shared.u32 	%r106, [%r104+60];
	add.s32 	%r107, %r106, %r105;
	st.shared.u32 	[%r104+60], %r107;
$L__BB1_34:
	bar.sync 	0;
	setp.gt.u32 	%p18, %r1, 62;
	@%p18 bra 	$L__BB1_36;
	shl.b32 	%r108, %r12, 5;
	add.s32 	%r110, %r22, %r108;
	ld.shared.u32 	%r111, [%r110+-4];
	ld.shared.u32 	%r112, [%r110+28];
	add.s32 	%r113, %r112, %r111;
	st.shared.u32 	[%r110+28], %r113;
$L__BB1_36:
	bar.sync 	0;
	setp.gt.u32 	%p19, %r1, 126;
	@%p19 bra 	$L__BB1_38;
	shl.b32 	%r114, %r12, 4;
	add.s32 	%r116, %r22, %r114;
	ld.shared.u32 	%r117, [%r116+-4];
	ld.shared.u32 	%r118, [%r116+12];
	add.s32 	%r119, %r118, %r117;
	st.shared.u32 	[%r116+12], %r119;
$L__BB1_38:
	bar.sync 	0;
	setp.gt.u32 	%p20, %r1, 254;
	@%p20 bra 	$L__BB1_40;
	shl.b32 	%r120, %r12, 3;
	add.s32 	%r122, %r22, %r120;
	ld.shared.u32 	%r123, [%r122+-4];
	ld.shared.u32 	%r124, [%r122+4];
	add.s32 	%r125, %r124, %r123;
	st.shared.u32 	[%r122+4], %r125;
$L__BB1_40:
	bar.sync 	0;
	setp.gt.u32 	%p21, %r1, 510;
	@%p21 bra 	$L__BB1_42;
	ld.shared.u32 	%r126, [%r13+4];
	ld.shared.u32 	%r127, [%r13+8];
	add.s32 	%r128, %r127, %r126;
	st.shared.u32 	[%r13+8], %r128;
$L__BB1_42:
	bar.sync 	0;
	add.s32 	%r14, %r4, %r1;
	setp.ge.u32 	%p22, %r14, %r15;
	@%p22 bra 	$L__BB1_44;
	ld.shared.u32 	%r129, [%r7];
	mul.wide.u32 	%rd10, %r14, 4;
	add.s64 	%rd11, %rd1, %rd10;
	st.global.u32 	[%rd11], %r129;
$L__BB1_44:
	setp.ge.u32 	%p23, %r8, %r15;
	@%p23 bra 	$L__BB1_46;
	ld.shared.u32 	%r130, [%r11];
	mul.wide.u32 	%rd12, %r8, 4;
	add.s64 	%rd13, %rd1, %rd12;
	st.global.u32 	[%rd13], %r130;
$L__BB1_46:
	setp.ne.s32 	%p24, %r1, 0;
	@%p24 bra 	$L__BB1_48;
	ld.shared.u32 	%r131, [_ZZ11scan_kernelPjS_iS_E10scan_array+4092];
	cvta.to.global.u64 	%rd14, %rd3;
	mul.wide.u32 	%rd15, %r3, 4;
	add.s64 	%rd16, %rd14, %rd15;
	st.global.u32 	[%rd16], %r131;
$L__BB1_48:
	ret;

}


// ===== COMPILED SASS (sm_100) =====

	.target	sm_100

	.elftype	@"ET_EXEC"


//--------------------- .note.nv.tkinfo           --------------------------
	.section	.note.nv.tkinfo,"",@"SHT_NOTE"
	.sectionflags	@"SHF_NOTE_NV_TKINFO"
	.tkinfo
        /*0018*/ 	.word	0x00000002
        /*0030*/ 	.string	""
        /*0030*/ 	.string	"ptxas"
        /*0030*/ 	.string	"Cuda compilation tools, release 13.0, V13.0.88"
        /*0030*/ 	.string	"Build cuda_13.0.r13.0/compiler.36424714_0"
        /*0030*/ 	.string	"-arch sm_100 -m 64 "



//--------------------- .note.nv.cuinfo           --------------------------
	.section	.note.nv.cuinfo,"",@"SHT_NOTE"
	.sectionflags	@"SHF_NOTE_NV_CUINFO"
        /*0018*/ 	.short	0x0002
        /*001a*/ 	.short	0x0064
        /*001c*/ 	.short	0x0082
	.zero		2


//--------------------- .nv.info                  --------------------------
	.section	.nv.info,"",@"SHT_CUDA_INFO"
	.align	4


	//----- nvinfo : EIATTR_REGCOUNT
	.align		4
        /*0000*/ 	.byte	0x04, 0x2f
        /*0002*/ 	.short	(.L_1 - .L_0)
	.align		4
.L_0:
        /*0004*/ 	.word	index@(_Z7add_allPjiS_)
        /*0008*/ 	.word	0x0000000e


	//----- nvinfo : EIATTR_FRAME_SIZE
	.align		4
.L_1:
        /*000c*/ 	.byte	0x04, 0x11
        /*000e*/ 	.short	(.L_3 - .L_2)
	.align		4
.L_2:
        /*0010*/ 	.word	index@(_Z7add_allPjiS_)
        /*0014*/ 	.word	0x00000000


	//----- nvinfo : EIATTR_REGCOUNT
	.align		4
.L_3:
        /*0018*/ 	.byte	0x04, 0x2f
        /*001a*/ 	.short	(.L_5 - .L_4)
	.align		4
.L_4:
        /*001c*/ 	.word	index@(_Z11scan_kernelPjS_iS_)
        /*0020*/ 	.word	0x00000014


	//----- nvinfo : EIATTR_FRAME_SIZE
	.align		4
.L_5:
        /*0024*/ 	.byte	0x04, 0x11
        /*0026*/ 	.short	(.L_7 - .L_6)
	.align		4
.L_6:
        /*0028*/ 	.word	index@(_Z11scan_kernelPjS_iS_)
        /*002c*/ 	.word	0x00000000


	//----- nvinfo : EIATTR_MIN_STACK_SIZE
	.align		4
.L_7:
        /*0030*/ 	.byte	0x04, 0x12
        /*0032*/ 	.short	(.L_9 - .L_8)
	.align		4
.L_8:
        /*0034*/ 	.word	index@(_Z11scan_kernelPjS_iS_)
        /*0038*/ 	.word	0x00000000


	//----- nvinfo : EIATTR_MIN_STACK_SIZE
	.align		4
.L_9:
        /*003c*/ 	.byte	0x04, 0x12
        /*003e*/ 	.short	(.L_11 - .L_10)
	.align		4
.L_10:
        /*0040*/ 	.word	index@(_Z7add_allPjiS_)
        /*0044*/ 	.word	0x00000000
.L_11:


//--------------------- .nv.compat                --------------------------
	.section	.nv.compat,"",@"SHT_CUDA_COMPAT_INFO"
	.align	4
        /*0000*/ 	.byte	0x02, 0x09, 0x00, 0x00, 0x02, 0x02, 0x01, 0x00, 0x02, 0x05, 0x05, 0x00, 0x03, 0x07, 0x01, 0x01
        /*0010*/ 	.byte	0x02, 0x03, 0x00, 0x00, 0x02, 0x06, 0x01, 0x00, 0x04, 0x0b, 0x08, 0x00, 0x09, 0x00, 0x00, 0x00
        /*0020*/ 	.byte	0x00, 0x00, 0x00, 0x00


//--------------------- .nv.info._Z11scan_kernelPjS_iS_ --------------------------
	.section	.nv.info._Z11scan_kernelPjS_iS_,"",@"SHT_CUDA_INFO"
	.sectionflags	@""
	.align	4


	//----- nvinfo : EIATTR_CUDA_API_VERSION
	.align		4
        /*0000*/ 	.byte	0x04, 0x37
        /*0002*/ 	.short	(.L_13 - .L_12)
.L_12:
        /*0004*/ 	.word	0x00000082


	//----- nvinfo : EIATTR_KPARAM_INFO
	.align		4
.L_13:
        /*0008*/ 	.byte	0x04, 0x17
        /*000a*/ 	.short	(.L_15 - .L_14)
.L_14:
        /*000c*/ 	.word	0x00000000
        /*0010*/ 	.short	0x0003
        /*0012*/ 	.short	0x0018
        /*0014*/ 	.byte	0x00, 0xf5, 0x21, 0x00


	//----- nvinfo : EIATTR_KPARAM_INFO
	.align		4
.L_15:
        /*0018*/ 	.byte	0x04, 0x17
        /*001a*/ 	.short	(.L_17 - .L_16)
.L_16:
        /*001c*/ 	.word	0x00000000
        /*0020*/ 	.short	0x0002
        /*0022*/ 	.short	0x0010
        /*0024*/ 	.byte	0x00, 0xf0, 0x11, 0x00


	//----- nvinfo : EIATTR_KPARAM_INFO
	.align		4
.L_17:
        /*0028*/ 	.byte	0x04, 0x17
        /*002a*/ 	.short	(.L_19 - .L_18)
.L_18:
        /*002c*/ 	.word	0x00000000
        /*0030*/ 	.short	0x0001
        /*0032*/ 	.short	0x0008
        /*0034*/ 	.byte	0x00, 0xf5, 0x21, 0x00


	//----- nvinfo : EIATTR_KPARAM_INFO
	.align		4
.L_19:
        /*0038*/ 	.byte	0x04, 0x17
        /*003a*/ 	.short	(.L_21 - .L_20)
.L_20:
        /*003c*/ 	.word	0x00000000
        /*0040*/ 	.short	0x0000
        /*0042*/ 	.short	0x0000
        /*0044*/ 	.byte	0x00, 0xf5, 0x21, 0x00


	//----- nvinfo : EIATTR_SPARSE_MMA_MASK
	.align		4
.L_21:
        /*0048*/ 	.byte	0x03, 0x50
        /*004a*/ 	.short	0x0000


	//----- nvinfo : EIATTR_MAXREG_COUNT
	.align		4
        /*004c*/ 	.byte	0x03, 0x1b
        /*004e*/ 	.short	0x00ff


	//----- nvinfo : EIATTR_NUM_BARRIERS
	.align		4
        /*0050*/ 	.byte	0x02, 0x4c
        /*0052*/ 	.byte	0x01
	.zero		1


	//----- nvinfo : EIATTR_MERCURY_ISA_VERSION
	.align		4
        /*0054*/ 	.byte	0x03, 0x5f
        /*0056*/ 	.short	0x0101


	//----- nvinfo : EIATTR_VRC_CTA_INIT_COUNT
	.align		4
        /*0058*/ 	.byte	0x02, 0x4a
	.zero		1
	.zero		1


	//----- nvinfo : EIATTR_EXIT_INSTR_OFFSETS
	.align		4
        /*005c*/ 	.byte	0x04, 0x1c
        /*005e*/ 	.short	(.L_23 - .L_22)


	//   ....[0]....
.L_22:
        /*0060*/ 	.word	0x00000a70


	//   ....[1]....
        /*0064*/ 	.word	0x00000ac0


	//----- nvinfo : EIATTR_CBANK_PARAM_SIZE
	.align		4
.L_23:
        /*0068*/ 	.byte	0x03, 0x19
        /*006a*/ 	.short	0x0020


	//----- nvinfo : EIATTR_PARAM_CBANK
	.align		4
        /*006c*/ 	.byte	0x04, 0x0a
        /*006e*/ 	.short	(.L_25 - .L_24)
	.align		4
.L_24:
        /*0070*/ 	.word	index@(.nv.constant0._Z11scan_kernelPjS_iS_)
        /*0074*/ 	.short	0x0380
        /*0076*/ 	.short	0x0020


	//----- nvinfo : EIATTR_SW_WAR
	.align		4
.L_25:
        /*0078*/ 	.byte	0x04, 0x36
        /*007a*/ 	.short	(.L_27 - .L_26)
.L_26:
        /*007c*/ 	.word	0x00000008
.L_27:


//--------------------- .nv.info._Z7add_allPjiS_  --------------------------
	.section	.nv.info._Z7add_allPjiS_,"",@"SHT_CUDA_INFO"
	.sectionflags	@""
	.align	4


	//----- nvinfo : EIATTR_CUDA_API_VERSION
	.align		4
        /*0000*/ 	.byte	0x04, 0x37
        /*0002*/ 	.short	(.L_29 - .L_28)
.L_28:
        /*0004*/ 	.word	0x00000082


	//----- nvinfo : EIATTR_KPARAM_INFO
	.align		4
.L_29:
        /*0008*/ 	.byte	0x04, 0x17
        /*000a*/ 	.short	(.L_31 - .L_30)
.L_30:
        /*000c*/ 	.word	0x00000000
        /*0010*/ 	.short	0x0002
        /*0012*/ 	.short	0x0010
        /*0014*/ 	.byte	0x00, 0xf5, 0x21, 0x00


	//----- nvinfo : EIATTR_KPARAM_INFO
	.align		4
.L_31:
        /*0018*/ 	.byte	0x04, 0x17
        /*001a*/ 	.short	(.L_33 - .L_32)
.L_32:
        /*001c*/ 	.word	0x00000000
        /*0020*/ 	.short	0x0001
        /*0022*/ 	.short	0x0008
        /*0024*/ 	.byte	0x00, 0xf0, 0x11, 0x00


	//----- nvinfo : EIATTR_KPARAM_INFO
	.align		4
.L_33:
        /*0028*/ 	.byte	0x04, 0x17
        /*002a*/ 	.short	(.L_35 - .L_34)
.L_34:
        /*002c*/ 	.word	0x00000000
        /*0030*/ 	.short	0x0000
        /*0032*/ 	.short	0x0000
        /*0034*/ 	.byte	0x00, 0xf5, 0x21, 0x00


	//----- nvinfo : EIATTR_SPARSE_MMA_MASK
	.align		4
.L_35:
        /*0038*/ 	.byte	0x03, 0x50
        /*003a*/ 	.short	0x0000


	//----- nvinfo : EIATTR_MAXREG_COUNT
	.align		4
        /*003c*/ 	.byte	0x03, 0x1b
        /*003e*/ 	.short	0x00ff


	//----- nvinfo : EIATTR_MERCURY_ISA_VERSION
	.align		4
        /*0040*/ 	.byte	0x03, 0x5f
        /*0042*/ 	.short	0x0101


	//----- nvinfo : EIATTR_VRC_CTA_INIT_COUNT
	.align		4
        /*0044*/ 	.byte	0x02, 0x4a
	.zero		1
	.zero		1


	//----- nvinfo : EIATTR_EXIT_INSTR_OFFSETS
	.align		4
        /*0048*/ 	.byte	0x04, 0x1c
        /*004a*/ 	.short	(.L_37 - .L_36)


	//   ....[0]....
.L_36:
        /*004c*/ 	.word	0x00000140


	//----- nvinfo : EIATTR_CBANK_PARAM_SIZE
	.align		4
.L_37:
        /*0050*/ 	.byte	0x03, 0x19
        /*0052*/ 	.short	0x0018


	//----- nvinfo : EIATTR_PARAM_CBANK
	.align		4
        /*0054*/ 	.byte	0x04, 0x0a
        /*0056*/ 	.short	(.L_39 - .L_38)
	.align		4
.L_38:
        /*0058*/ 	.word	index@(.nv.constant0._Z7add_allPjiS_)
        /*005c*/ 	.short	0x0380
        /*005e*/ 	.short	0x0018


	//----- nvinfo : EIATTR_SW_WAR
	.align		4
.L_39:
        /*0060*/ 	.byte	0x04, 0x36
        /*0062*/ 	.short	(.L_41 - .L_40)
.L_40:
        /*0064*/ 	.word	0x00000008
.L_41:


//--------------------- .nv.callgraph             --------------------------
	.section	.nv.callgraph,"",@"SHT_CUDA_CALLGRAPH"
	.align	4
	.sectionentsize	8
	.align		4
        /*0000*/ 	.word	0x00000000
	.align		4
        /*0004*/ 	.word	0xffffffff
	.align		4
        /*0008*/ 	.word	0x00000000
	.align		4
        /*000c*/ 	.word	0xfffffffe
	.align		4
        /*0010*/ 	.word	0x00000000
	.align		4
        /*0014*/ 	.word	0xfffffffd
	.align		4
        /*0018*/ 	.word	0x00000000
	.align		4
        /*001c*/ 	.word	0xfffffffc


//--------------------- .text._Z11scan_kernelPjS_iS_ --------------------------
	.section	.text._Z11scan_kernelPjS_iS_,"ax",@progbits
	.align	128
        .global         _Z11scan_kernelPjS_iS_
        .type           _Z11scan_kernelPjS_iS_,@function
        .size           _Z11scan_kernelPjS_iS_,(.L_x_2 - _Z11scan_kernelPjS_iS_)
        .other          _Z11scan_kernelPjS_iS_,@"STO_CUDA_ENTRY STV_DEFAULT"
_Z11scan_kernelPjS_iS_:
.text._Z11scan_kernelPjS_iS_:
[----:B------:R-:W-:Y:S01]  /*0000*/  LDC R1, c[0x0][0x37c] ;  /* 0x0000df00ff017b82 */ /* 0x000fe20000000800 */
[----:B------:R-:W0:Y:S07]  /*0010*/  S2R R0, SR_CTAID.X ;  /* 0x0000000000007919 */ /* 0x000e2e0000002500 */
[----:B------:R-:W0:Y:S01]  /*0020*/  LDC R5, c[0x0][0x360] ;  /* 0x0000d800ff057b82 */ /* 0x000e220000000800 */
[----:B------:R-:W1:Y:S01]  /*0030*/  LDCU UR8, c[0x0][0x390] ;  /* 0x00007200ff0877ac */ /* 0x000e620008000800 */
[----:B------:R-:W-:Y:S01]  /*0040*/  IMAD.MOV.U32 R12, RZ, RZ, RZ ;  /* 0x000000ffff0c7224 */ /* 0x000fe200078e00ff */
[----:B------:R-:W2:Y:S01]  /*0050*/  S2R R4, SR_TID.X ;  /* 0x0000000000047919 */ /* 0x000ea20000002100 */
[----:B------:R-:W-:Y:S01]  /*0060*/  IMAD.MOV.U32 R14, RZ, RZ, RZ ;  /* 0x000000ffff0e7224 */ /* 0x000fe200078e00ff */
[----:B------:R-:W3:Y:S01]  /*0070*/  LDCU.64 UR6, c[0x0][0x358] ;  /* 0x00006b00ff0677ac */ /* 0x000ee20008000a00 */
[----:B0-----:R-:W-:-:S02]  /*0080*/  IMAD R3, R5, R0, RZ ;  /* 0x0000000005037224 */ /* 0x001fc400078e02ff */
[----:B--2---:R-:W-:-:S03]  /*0090*/  IMAD.IADD R2, R4, 0x1, R5 ;  /* 0x0000000104027824 */ /* 0x004fc600078e0205 */
[C---:B------:R-:W-:Y:S01]  /*00a0*/  LEA R6, R3.reuse, 0x2, 0x1 ;  /* 0x0000000203067811 */ /* 0x040fe200078e08ff */
[----:B------:R-:W-:-:S03]  /*00b0*/  IMAD R2, R3, 0x2, R2 ;  /* 0x0000000203027824 */ /* 0x000fc600078e0202 */
[----:B-1----:R-:W-:Y:S01]  /*00c0*/  ISETP.GE.U32.AND P0, PT, R6, UR8, PT ;  /* 0x0000000806007c0c */ /* 0x002fe2000bf06070 */
[----:B------:R-:W-:Y:S01]  /*00d0*/  IMAD R3, R3, 0x2, R4 ;  /* 0x0000000203037824 */ /* 0x000fe200078e0204 */
[----:B------:R-:W-:-:S11]  /*00e0*/  ISETP.GE.U32.AND P1, PT, R2, UR8, PT ;  /* 0x0000000802007c0c */ /* 0x000fd6000bf26070 */
[----:B------:R-:W0:Y:S08]  /*00f0*/  @!P0 LDC.64 R8, c[0x0][0x380] ;  /* 0x0000e000ff088b82 */ /* 0x000e300000000a00 */
[----:B------:R-:W1:Y:S01]  /*0100*/  @!P1 LDC.64 R10, c[0x0][0x380] ;  /* 0x0000e000ff0a9b82 */ /* 0x000e620000000a00 */
[----:B0-----:R-:W-:-:S05]  /*0110*/  @!P0 IMAD.WIDE.U32 R8, R3, 0x4, R8 ;  /* 0x0000000403088825 */ /* 0x001fca00078e0008 */
[----:B---3--:R-:W2:Y:S01]  /*0120*/  @!P0 LDG.E R12, desc[UR6][R8.64] ;  /* 0x00000006080c8981 */ /* 0x008ea2000c1e1900 */
[----:B-1----:R-:W-:-:S05]  /*0130*/  @!P1 IMAD.WIDE.U32 R10, R2, 0x4, R10 ;  /* 0x00000004020a9825 */ /* 0x002fca00078e000a */
[----:B------:R-:W3:Y:S01]  /*0140*/  @!P1 LDG.E R14, desc[UR6][R10.64] ;  /* 0x000000060a0e9981 */ /* 0x000ee2000c1e1900 */
[----:B------:R-:W0:Y:S01]  /*0150*/  S2UR UR5, SR_CgaCtaId ;  /* 0x00000000000579c3 */ /* 0x000e220000008800 */
[----:B------:R-:W-:Y:S02]  /*0160*/  UMOV UR4, 0x400 ;  /* 0x0000040000047882 */ /* 0x000fe40000000000 */
[----:B0-----:R-:W-:-:S06]  /*0170*/  ULEA UR4, UR5, UR4, 0x18 ;  /* 0x0000000405047291 */ /* 0x001fcc000f8ec0ff */
[----:B------:R-:W-:-:S05]  /*0180*/  LEA R7, R4, UR4, 0x2 ;  /* 0x0000000404077c11 */ /* 0x000fca000f8e10ff */
[--C-:B------:R-:W-:Y:S01]  /*0190*/  IMAD R5, R5, 0x4, R7.reuse ;  /* 0x0000000405057824 */ /* 0x100fe200078e0207 */
[C---:B------:R-:W-:Y:S01]  /*01a0*/  ISETP.GT.U32.AND P0, PT, R4.reuse, 0x1ff, PT ;  /* 0x000001ff0400780c */ /* 0x040fe20003f04070 */
[C---:B------:R-:W-:Y:S01]  /*01b0*/  IMAD R6, R4.reuse, 0x4, R7 ;  /* 0x0000000404067824 */ /* 0x040fe200078e0207 */
[----:B------:R-:W-:Y:S01]  /*01c0*/  ISETP.GT.U32.AND P2, PT, R4, 0xff, PT ;  /* 0x000000ff0400780c */ /* 0x000fe20003f44070 */
[----:B--2---:R-:W-:Y:S04]  /*01d0*/  STS [R7], R12 ;  /* 0x0000000c07007388 */ /* 0x004fe80000000800 */
[----:B---3--:R-:W-:Y:S01]  /*01e0*/  STS [R5], R14 ;  /* 0x0000000e05007388 */ /* 0x008fe20000000800 */
[----:B------:R-:W-:Y:S06]  /*01f0*/  BAR.SYNC.DEFER_BLOCKING 0x0 ;  /* 0x0000000000007b1d */ /* 0x000fec0000010000 */
[----:B------:R-:W-:Y:S04]  /*0200*/  @!P0 LDS R8, [R6] ;  /* 0x0000000006088984 */ /* 0x000fe80000000800 */
[----:B------:R-:W0:Y:S02]  /*0210*/  @!P0 LDS R9, [R6+0x4] ;  /* 0x0000040006098984 */ /* 0x000e240000000800 */
[----:B0-----:R-:W-:-:S05]  /*0220*/  @!P0 IMAD.IADD R9, R8, 0x1, R9 ;  /* 0x0000000108098824 */ /* 0x001fca00078e0209 */
[----:B------:R-:W-:Y:S01]  /*0230*/  @!P0 STS [R6+0x4], R9 ;  /* 0x0000040906008388 */ /* 0x000fe20000000800 */
[C---:B------:R-:W-:Y:S01]  /*0240*/  @!P2 LEA R8, R4.reuse, 0x10, 0x4 ;  /* 0x000000100408a811 */ /* 0x040fe200078e20ff */
[----:B------:R-:W-:Y:S06]  /*0250*/  BAR.SYNC.DEFER_BLOCKING 0x0 ;  /* 0x0000000000007b1d */ /* 0x000fec0000010000 */
[----:B------:R-:W-:Y:S04]  /*0260*/  @!P2 LDS R10, [R8+UR4+-0xc] ;  /* 0xfffff404080aa984 */ /* 0x000fe80008000800 */
[----:B------:R-:W0:Y:S01]  /*0270*/  @!P2 LDS R11, [R8+UR4+-0x4] ;  /* 0xfffffc04080ba984 */ /* 0x000e220008000800 */
[----:B------:R-:W-:Y:S01]  /*0280*/  ISETP.GT.U32.AND P0, PT, R4, 0x7f, PT ;  /* 0x0000007f0400780c */ /* 0x000fe20003f04070 */
[----:B0-----:R-:W-:-:S05]  /*0290*/  @!P2 IMAD.IADD R11, R10, 0x1, R11 ;  /* 0x000000010a0ba824 */ /* 0x001fca00078e020b */
[----:B------:R-:W-:Y:S07]  /*02a0*/  @!P2 STS [R8+UR4+-0x4], R11 ;  /* 0xfffffc0b0800a988 */ /* 0x000fee0008000804 */
[C---:B------:R-:W-:Y:S01]  /*02b0*/  @!P0 LEA R10, R4.reuse, 0x20, 0x5 ;  /* 0x00000020040a8811 */ /* 0x040fe200078e28ff */
[----:B------:R-:W-:Y:S06]  /*02c0*/  BAR.SYNC.DEFER_BLOCKING 0x0 ;  /* 0x0000000000007b1d */ /* 0x000fec0000010000 */
[----:B------:R-:W-:Y:S04]  /*02d0*/  @!P0 LDS R12, [R10+UR4+-0x14] ;  /* 0xffffec040a0c8984 */ /* 0x000fe80008000800 */
[----:B------:R-:W0:Y:S01]  /*02e0*/  @!P0 LDS R13, [R10+UR4+-0x4] ;  /* 0xfffffc040a0d8984 */ /* 0x000e220008000800 */
[----:B------:R-:W-:-:S13]  /*02f0*/  ISETP.GT.U32.AND P2, PT, R4, 0x3f, PT ;  /* 0x0000003f0400780c */ /* 0x000fda0003f44070 */
[----:B------:R-:W-:Y:S01]  /*0300*/  @!P2 LEA R9, R4, 0x40, 0x6 ;  /* 0x000000400409a811 */ /* 0x000fe200078e30ff */
[----:B0-----:R-:W-:-:S05]  /*0310*/  @!P0 IMAD.IADD R13, R12, 0x1, R13 ;  /* 0x000000010c0d8824 */ /* 0x001fca00078e020d */
[----:B------:R-:W-:Y:S01]  /*0320*/  @!P0 STS [R10+UR4+-0x4], R13 ;  /* 0xfffffc0d0a008988 */ /* 0x000fe20008000804 */
        /* <DEDUP_REMOVED lines=38> */
[----:B------:R-:W-:Y:S01]  /*0590*/  ISETP.NE.AND P0, PT, R4, RZ, PT ;  /* 0x000000ff0400720c */ /* 0x000fe20003f05270 */
[----:B0-----:R-:W-:-:S05]  /*05a0*/  @!P3 IMAD.IADD R13, R13, 0x1, R14 ;  /* 0x000000010d0db824 */ /* 0x001fca00078e020e */
[----:B------:R-:W-:Y:S01]  /*05b0*/  @!P3 STS [R10+UR4+-0x4], R13 ;  /* 0xfffffc0d0a00b988 */ /* 0x000fe20008000804 */
[----:B------:R-:W-:Y:S06]  /*05c0*/  BAR.SYNC.DEFER_BLOCKING 0x0 ;  /* 0x0000000000007b1d */ /* 0x000fec0000010000 */
[----:B------:R-:W-:Y:S04]  /*05d0*/  @!P0 LDS R9, [UR4+0x7fc] ;  /* 0x0007fc04ff098984 */ /* 0x000fe80008000800 */
[----:B------:R-:W0:Y:S02]  /*05e0*/  @!P0 LDS R12, [UR4+0xffc] ;  /* 0x000ffc04ff0c8984 */ /* 0x000e240008000800 */
[----:B0-----:R-:W-:-:S05]  /*05f0*/  @!P0 IMAD.IADD R9, R9, 0x1, R12 ;  /* 0x0000000109098824 */ /* 0x001fca00078e020c */
[----:B------:R-:W-:Y:S01]  /*0600*/  @!P0 STS [UR4+0xffc], R9 ;  /* 0x000ffc09ff008988 */ /* 0x000fe20008000804 */
[----:B------:R-:W-:Y:S06]  /*0610*/  BAR.SYNC.DEFER_BLOCKING 0x0 ;  /* 0x0000000000007b1d */ /* 0x000fec0000010000 */
[----:B------:R-:W-:Y:S04]  /*0620*/  @!P0 LDS R8, [UR4+0x7fc] ;  /* 0x0007fc04ff088984 */ /* 0x000fe80008000800 */
[----:B------:R-:W0:Y:S01]  /*0630*/  @!P0 LDS R11, [UR4+0xbfc] ;  /* 0x000bfc04ff0b8984 */ /* 0x000e220008000800 */
[----:B------:R-:W-:-:S13]  /*0640*/  ISETP.GT.U32.AND P2, PT, R4, 0x2, PT ;  /* 0x000000020400780c */ /* 0x000fda0003f44070 */
[----:B------:R-:W-:Y:S01]  /*0650*/  @!P2 LEA R13, R4, 0x400, 0xa ;  /* 0x00000400040da811 */ /* 0x000fe200078e50ff */
[----:B0-----:R-:W-:-:S05]  /*0660*/  @!P0 IMAD.IADD R8, R8, 0x1, R11 ;  /* 0x0000000108088824 */ /* 0x001fca00078e020b */
[----:B------:R-:W-:Y:S01]  /*0670*/  @!P0 STS [UR4+0xbfc], R8 ;  /* 0x000bfc08ff008988 */ /* 0x000fe20008000804 */
[----:B------:R-:W-:Y:S06]  /*0680*/  BAR.SYNC.DEFER_BLOCKING 0x0 ;  /* 0x0000000000007b1d */ /* 0x000fec0000010000 */
[----:B------:R-:W-:Y:S04]  /*0690*/  @!P2 LDS R10, [R13+UR4+-0x4] ;  /* 0xfffffc040d0aa984 */ /* 0x000fe80008000800 */
[----:B------:R-:W0:Y:S01]  /*06a0*/  @!P2 LDS R11, [R13+UR4+0x1fc] ;  /* 0x0001fc040d0ba984 */ /* 0x000e220008000800 */
[----:B------:R-:W-:-:S13]  /*06b0*/  ISETP.GT.U32.AND P3, PT, R4, 0x6, PT ;  /* 0x000000060400780c */ /* 0x000fda0003f64070 */
[----:B------:R-:W-:Y:S01]  /*06c0*/  @!P3 LEA R14, R4, 0x200, 0x9 ;  /* 0x00000200040eb811 */ /* 0x000fe200078e48ff */
[----:B0-----:R-:W-:-:S05]  /*06d0*/  @!P2 IMAD.IADD R10, R10, 0x1, R11 ;  /* 0x000000010a0aa824 */ /* 0x001fca00078e020b */
[----:B------:R-:W-:Y:S01]  /*06e0*/  @!P2 STS [R13+UR4+0x1fc], R10 ;  /* 0x0001fc0a0d00a988 */ /* 0x000fe20008000804 */
        /* <DEDUP_REMOVED lines=38> */
[----:B------:R-:W-:Y:S01]  /*0950*/  ISETP.GT.U32.AND P3, PT, R4, 0x1fe, PT ;  /* 0x000001fe0400780c */ /* 0x000fe20003f64070 */
[----:B0-----:R-:W-:-:S05]  /*0960*/  @!P2 IMAD.IADD R10, R10, 0x1, R11 ;  /* 0x000000010a0aa824 */ /* 0x001fca00078e020b */
[----:B------:R0:W-:Y:S01]  /*0970*/  @!P2 STS [R17+UR4+0x4], R10 ;  /* 0x0000040a1100a988 */ /* 0x0001e20008000804 */
[----:B------:R-:W-:Y:S08]  /*0980*/  BAR.SYNC.DEFER_BLOCKING 0x0 ;  /* 0x0000000000007b1d */ /* 0x000ff00000010000 */
[----:B0-----:R-:W0:Y:S01]  /*0990*/  @!P1 LDC.64 R10, c[0x0][0x388] ;  /* 0x0000e200ff0a9b82 */ /* 0x001e220000000a00 */
[----:B------:R-:W-:Y:S04]  /*09a0*/  @!P3 LDS R4, [R6+0x4] ;  /* 0x000004000604b984 */ /* 0x000fe80000000800 */
[----:B------:R-:W1:Y:S01]  /*09b0*/  @!P3 LDS R9, [R6+0x8] ;  /* 0x000008000609b984 */ /* 0x000e620000000800 */
[----:B------:R-:W-:Y:S01]  /*09c0*/  ISETP.GE.U32.AND P2, PT, R3, UR8, PT ;  /* 0x0000000803007c0c */ /* 0x000fe2000bf46070 */
[----:B-1----:R-:W-:-:S12]  /*09d0*/  @!P3 IMAD.IADD R13, R4, 0x1, R9 ;  /* 0x00000001040db824 */ /* 0x002fd800078e0209 */
[----:B------:R-:W1:Y:S01]  /*09e0*/  @!P2 LDC.64 R8, c[0x0][0x388] ;  /* 0x0000e200ff08ab82 */ /* 0x000e620000000a00 */
[----:B------:R-:W-:Y:S07]  /*09f0*/  @!P3 STS [R6+0x8], R13 ;  /* 0x0000080d0600b388 */ /* 0x000fee0000000800 */
[----:B------:R-:W-:Y:S06]  /*0a00*/  BAR.SYNC.DEFER_BLOCKING 0x0 ;  /* 0x0000000000007b1d */ /* 0x000fec0000010000 */
[----:B------:R-:W2:Y:S04]  /*0a10*/  @!P2 LDS R7, [R7] ;  /* 0x000000000707a984 */ /* 0x000ea80000000800 */
[----:B------:R-:W3:Y:S01]  /*0a20*/  @!P1 LDS R5, [R5] ;  /* 0x0000000005059984 */ /* 0x000ee20000000800 */
[----:B-1----:R-:W-:-:S04]  /*0a30*/  @!P2 IMAD.WIDE.U32 R8, R3, 0x4, R8 ;  /* 0x000000040308a825 */ /* 0x002fc800078e0008 */
[----:B0-----:R-:W-:Y:S01]  /*0a40*/  @!P1 IMAD.WIDE.U32 R2, R2, 0x4, R10 ;  /* 0x0000000402029825 */ /* 0x001fe200078e000a */
[----:B--2---:R0:W-:Y:S04]  /*0a50*/  @!P2 STG.E desc[UR6][R8.64], R7 ;  /* 0x000000070800a986 */ /* 0x0041e8000c101906 */
[----:B---3--:R0:W-:Y:S01]  /*0a60*/  @!P1 STG.E desc[UR6][R2.64], R5 ;  /* 0x0000000502009986 */ /* 0x0081e2000c101906 */
[----:B------:R-:W-:Y:S05]  /*0a70*/  @P0 EXIT ;  /* 0x000000000000094d */ /* 0x000fea0003800000 */
[----:B0-----:R-:W0:Y:S01]  /*0a80*/  LDS R5, [UR4+0xffc] ;  /* 0x000ffc04ff057984 */ /* 0x001e220008000800 */
[----:B------:R-:W1:Y:S02]  /*0a90*/  LDC.64 R2, c[0x0][0x398] ;  /* 0x0000e600ff027b82 */ /* 0x000e640000000a00 */
[----:B-1----:R-:W-:-:S05]  /*0aa0*/  IMAD.WIDE.U32 R2, R0, 0x4, R2 ;  /* 0x0000000400027825 */ /* 0x002fca00078e0002 */
[----:B0-----:R-:W-:Y:S01]  /*0ab0*/  STG.E desc[UR6][R2.64], R5 ;  /* 0x0000000502007986 */ /* 0x001fe2000c101906 */
[----:B------:R-:W-:Y:S05]  /*0ac0*/  EXIT ;  /* 0x000000000000794d */ /* 0x000fea0003800000 */
.L_x_0:
[----:B------:R-:W-:-:S00]  /*0ad0*/  BRA `(.L_x_0) ;  /* 0xfffffffc00fc7947 */ /* 0x000fc0000383ffff */
[----:B------:R-:W-:-:S00]  /*0ae0*/  NOP ;  /* 0x0000000000007918 */ /* 0x000fc00000000000 */
        /* <DEDUP_REMOVED lines=9> */
.L_x_2:


//--------------------- .text._Z7add_allPjiS_     --------------------------
	.section	.text._Z7add_allPjiS_,"ax",@progbits
	.align	128
        .global         _Z7add_allPjiS_
        .type           _Z7add_allPjiS_,@function
        .size           _Z7add_allPjiS_,(.L_x_3 - _Z7add_allPjiS_)
        .other          _Z7add_allPjiS_,@"STO_CUDA_ENTRY STV_DEFAULT"
_Z7add_allPjiS_:
.text._Z7add_allPjiS_:
[----:B------:R-:W-:Y:S01]  /*0000*/  LDC R1, c[0x0][0x37c] ;  /* 0x0000df00ff017b82 */ /* 0x000fe20000000800 */
[----:B------:R-:W0:Y:S07]  /*0010*/  S2R R11, SR_CTAID.X ;  /* 0x00000000000b7919 */ /* 0x000e2e0000002500 */
[----:B------:R-:W1:Y:S01]  /*0020*/  LDC.64 R2, c[0x0][0x390] ;  /* 0x0000e400ff027b82 */ /* 0x000e620000000a00 */
[----:B------:R-:W2:Y:S01]  /*0030*/  LDCU UR6, c[0x0][0x360] ;  /* 0x00006c00ff0677ac */ /* 0x000ea20008000800 */
[----:B------:R-:W3:Y:S01]  /*0040*/  S2R R5, SR_TID.X ;  /* 0x0000000000057919 */ /* 0x000ee20000002100 */
[----:B------:R-:W4:Y:S05]  /*0050*/  LDCU.64 UR4, c[0x0][0x358] ;  /* 0x00006b00ff0477ac */ /* 0x000f2a0008000a00 */
[----:B------:R-:W5:Y:S01]  /*0060*/  LDC.64 R6, c[0x0][0x380] ;  /* 0x0000e000ff067b82 */ /* 0x000f620000000a00 */
[C---:B0-----:R-:W-:Y:S01]  /*0070*/  SHF.L.U32 R0, R11.reuse, 0xa, RZ ;  /* 0x0000000a0b007819 */ /* 0x041fe200000006ff */
[----:B-1----:R-:W-:-:S03]  /*0080*/  IMAD.WIDE.U32 R2, R11, 0x4, R2 ;  /* 0x000000040b027825 */ /* 0x002fc600078e0002 */
[----:B---3--:R-:W-:-:S03]  /*0090*/  LOP3.LUT R5, R0, R5, RZ, 0xfc, !PT ;  /* 0x0000000500057212 */ /* 0x008fc600078efcff */
[----:B----4-:R-:W3:Y:S01]  /*00a0*/  LDG.E R2, desc[UR4][R2.64] ;  /* 0x0000000402027981 */ /* 0x010ee2000c1e1900 */
[C---:B--2---:R-:W-:Y:S01]  /*00b0*/  IADD3 R9, PT, PT, R5.reuse, UR6, RZ ;  /* 0x0000000605097c10 */ /* 0x044fe2000fffe0ff */
[----:B-----5:R-:W-:-:S04]  /*00c0*/  IMAD.WIDE.U32 R4, R5, 0x4, R6 ;  /* 0x0000000405047825 */ /* 0x020fc800078e0006 */
[----:B------:R-:W-:Y:S02]  /*00d0*/  IMAD.WIDE.U32 R6, R9, 0x4, R6 ;  /* 0x0000000409067825 */ /* 0x000fe400078e0006 */
[----:B------:R-:W3:Y:S04]  /*00e0*/  LDG.E R9, desc[UR4][R4.64] ;  /* 0x0000000404097981 */ /* 0x000ee8000c1e1900 */
[----:B------:R-:W2:Y:S01]  /*00f0*/  LDG.E R11, desc[UR4][R6.64] ;  /* 0x00000004060b7981 */ /* 0x000ea2000c1e1900 */
[C---:B---3--:R-:W-:Y:S02]  /*0100*/  IADD3 R9, PT, PT, R2.reuse, R9, RZ ;  /* 0x0000000902097210 */ /* 0x048fe40007ffe0ff */
[----:B--2---:R-:W-:-:S03]  /*0110*/  IADD3 R11, PT, PT, R2, R11, RZ ;  /* 0x0000000b020b7210 */ /* 0x004fc60007ffe0ff */
[----:B------:R-:W-:Y:S04]  /*0120*/  STG.E desc[UR4][R4.64], R9 ;  /* 0x0000000904007986 */ /* 0x000fe8000c101904 */
[----:B------:R-:W-:Y:S01]  /*0130*/  STG.E desc[UR4][R6.64], R11 ;  /* 0x0000000b06007986 */ /* 0x000fe2000c101904 */
[----:B------:R-:W-:Y:S05]  /*0140*/  EXIT ;  /* 0x000000000000794d */ /* 0x000fea0003800000 */
.L_x_1:
        /* <DEDUP_REMOVED lines=11> */
.L_x_3:


//--------------------- .nv.shared._Z11scan_kernelPjS_iS_ --------------------------
	.section	.nv.shared._Z11scan_kernelPjS_iS_,"aw",@nobits
	.sectionflags	@""
	.align	4
.nv.shared._Z11scan_kernelPjS_iS_:
	.zero		5120


//--------------------- .nv.shared.reserved.0     --------------------------
	.section	.nv.shared.reserved.0,"aw",@nobits
	.weak		__nv_reservedSMEM_offset_0_alias
	.size		__nv_reservedSMEM_offset_0_alias, 0, 64
	.other		__nv_reservedSMEM_offset_0_alias,@"STO_CUDA_RESERVED_SHARED STV_DEFAULT"
__nv_reservedSMEM_offset_0_alias:
	.zero		0
	.zero		64


//--------------------- .nv.constant0._Z11scan_kernelPjS_iS_ --------------------------
	.section	.nv.constant0._Z11scan_kernelPjS_iS_,"a",@progbits
	.sectionflags	@""
	.align	4
.nv.constant0._Z11scan_kernelPjS_iS_:
	.zero		928


//--------------------- .nv.constant0._Z7add_allPjiS_ --------------------------
	.section	.nv.constant0._Z7add_allPjiS_,"a",@progbits
	.sectionflags	@""
	.align	4
.nv.constant0._Z7add_allPjiS_:
	.zero		920


//--------------------- SYMBOLS --------------------------

	.type		.nv.reservedSmem.offset0,@object
	.size		.nv.reservedSmem.offset0,0x4
	.type		.nv.reservedSmem.cap,@object
	.size		.nv.reservedSmem.cap,0x4
